//
// Generated by NVIDIA NVVM Compiler
//
// Compiler Build ID: CL-36424714
// Cuda compilation tools, release 13.0, V13.0.88
// Based on NVVM 20.0.0
//

.version 9.0
.target sm_100
.address_size 64

	// .globl	_Z15matrix_multiplyPfS_S_i
// _ZZ15matrix_multiplyPfS_S_iE4locA has been demoted
// _ZZ15matrix_multiplyPfS_S_iE4locB has been demoted

.visible .entry _Z15matrix_multiplyPfS_S_i(
	.param .u64 .ptr .align 1 _Z15matrix_multiplyPfS_S_i_param_0,
	.param .u64 .ptr .align 1 _Z15matrix_multiplyPfS_S_i_param_1,
	.param .u64 .ptr .align 1 _Z15matrix_multiplyPfS_S_i_param_2,
	.param .u32 _Z15matrix_multiplyPfS_S_i_param_3
)
{
	.reg .pred 	%p<3>;
	.reg .b32 	%r<36>;
	.reg .b32 	%f<105>;
	.reg .b64 	%rd<13>;
	// demoted variable
	.shared .align 4 .b8 _ZZ15matrix_multiplyPfS_S_iE4locA[4096];
	// demoted variable
	.shared .align 4 .b8 _ZZ15matrix_multiplyPfS_S_iE4locB[4096];
	ld.param.u64 	%rd3, [_Z15matrix_multiplyPfS_S_i_param_0];
	ld.param.u64 	%rd4, [_Z15matrix_multiplyPfS_S_i_param_1];
	ld.param.u64 	%rd5, [_Z15matrix_multiplyPfS_S_i_param_2];
	ld.param.u32 	%r19, [_Z15matrix_multiplyPfS_S_i_param_3];
	mov.u32 	%r20, %ctaid.y;
	mov.u32 	%r21, %ntid.y;
	mov.u32 	%r1, %tid.y;
	mad.lo.s32 	%r2, %r20, %r21, %r1;
	mov.u32 	%r22, %ctaid.x;
	mov.u32 	%r23, %ntid.x;
	mov.u32 	%r3, %tid.x;
	mad.lo.s32 	%r4, %r22, %r23, %r3;
	setp.lt.s32 	%p1, %r19, 32;
	mov.f32 	%f104, 0f00000000;
	@%p1 bra 	$L__BB0_3;
	shl.b32 	%r24, %r1, 7;
	mov.u32 	%r25, _ZZ15matrix_multiplyPfS_S_iE4locA;
	add.s32 	%r5, %r25, %r24;
	shl.b32 	%r26, %r3, 2;
	add.s32 	%r6, %r5, %r26;
	mov.u32 	%r27, _ZZ15matrix_multiplyPfS_S_iE4locB;
	add.s32 	%r8, %r27, %r26;
	add.s32 	%r7, %r8, %r24;
	shr.s32 	%r28, %r19, 31;
	shr.u32 	%r29, %r28, 27;
	add.s32 	%r30, %r19, %r29;
	shr.s32 	%r31, %r30, 5;
	neg.s32 	%r35, %r31;
	mad.lo.s32 	%r34, %r19, %r2, %r3;
	mad.lo.s32 	%r33, %r1, %r19, %r4;
	shl.b32 	%r12, %r19, 5;
	cvta.to.global.u64 	%rd1, %rd3;
	cvta.to.global.u64 	%rd2, %rd4;
	mov.f32 	%f104, 0f00000000;
$L__BB0_2:
	mul.wide.u32 	%rd6, %r34, 4;
	add.s64 	%rd7, %rd1, %rd6;
	ld.global.f32 	%f6, [%rd7];
	st.shared.f32 	[%r6], %f6;
	mul.wide.u32 	%rd8, %r33, 4;
	add.s64 	%rd9, %rd2, %rd8;
	ld.global.f32 	%f7, [%rd9];
	st.shared.f32 	[%r7], %f7;
	bar.sync 	0;
	ld.shared.f32 	%f8, [%r5];
	ld.shared.f32 	%f9, [%r8];
	fma.rn.f32 	%f10, %f8, %f9, %f104;
	ld.shared.f32 	%f11, [%r5+4];
	ld.shared.f32 	%f12, [%r8+128];
	fma.rn.f32 	%f13, %f11, %f12, %f10;
	ld.shared.f32 	%f14, [%r5+8];
	ld.shared.f32 	%f15, [%r8+256];
	fma.rn.f32 	%f16, %f14, %f15, %f13;
	ld.shared.f32 	%f17, [%r5+12];
	ld.shared.f32 	%f18, [%r8+384];
	fma.rn.f32 	%f19, %f17, %f18, %f16;
	ld.shared.f32 	%f20, [%r5+16];
	ld.shared.f32 	%f21, [%r8+512];
	fma.rn.f32 	%f22, %f20, %f21, %f19;
	ld.shared.f32 	%f23, [%r5+20];
	ld.shared.f32 	%f24, [%r8+640];
	fma.rn.f32 	%f25, %f23, %f24, %f22;
	ld.shared.f32 	%f26, [%r5+24];
	ld.shared.f32 	%f27, [%r8+768];
	fma.rn.f32 	%f28, %f26, %f27, %f25;
	ld.shared.f32 	%f29, [%r5+28];
	ld.shared.f32 	%f30, [%r8+896];
	fma.rn.f32 	%f31, %f29, %f30, %f28;
	ld.shared.f32 	%f32, [%r5+32];
	ld.shared.f32 	%f33, [%r8+1024];
	fma.rn.f32 	%f34, %f32, %f33, %f31;
	ld.shared.f32 	%f35, [%r5+36];
	ld.shared.f32 	%f36, [%r8+1152];
	fma.rn.f32 	%f37, %f35, %f36, %f34;
	ld.shared.f32 	%f38, [%r5+40];
	ld.shared.f32 	%f39, [%r8+1280];
	fma.rn.f32 	%f40, %f38, %f39, %f37;
	ld.shared.f32 	%f41, [%r5+44];
	ld.shared.f32 	%f42, [%r8+1408];
	fma.rn.f32 	%f43, %f41, %f42, %f40;
	ld.shared.f32 	%f44, [%r5+48];
	ld.shared.f32 	%f45, [%r8+1536];
	fma.rn.f32 	%f46, %f44, %f45, %f43;
	ld.shared.f32 	%f47, [%r5+52];
	ld.shared.f32 	%f48, [%r8+1664];
	fma.rn.f32 	%f49, %f47, %f48, %f46;
	ld.shared.f32 	%f50, [%r5+56];
	ld.shared.f32 	%f51, [%r8+1792];
	fma.rn.f32 	%f52, %f50, %f51, %f49;
	ld.shared.f32 	%f53, [%r5+60];
	ld.shared.f32 	%f54, [%r8+1920];
	fma.rn.f32 	%f55, %f53, %f54, %f52;
	ld.shared.f32 	%f56, [%r5+64];
	ld.shared.f32 	%f57, [%r8+2048];
	fma.rn.f32 	%f58, %f56, %f57, %f55;
	ld.shared.f32 	%f59, [%r5+68];
	ld.shared.f32 	%f60, [%r8+2176];
	fma.rn.f32 	%f61, %f59, %f60, %f58;
	ld.shared.f32 	%f62, [%r5+72];
	ld.shared.f32 	%f63, [%r8+2304];
	fma.rn.f32 	%f64, %f62, %f63, %f61;
	ld.shared.f32 	%f65, [%r5+76];
	ld.shared.f32 	%f66, [%r8+2432];
	fma.rn.f32 	%f67, %f65, %f66, %f64;
	ld.shared.f32 	%f68, [%r5+80];
	ld.shared.f32 	%f69, [%r8+2560];
	fma.rn.f32 	%f70, %f68, %f69, %f67;
	ld.shared.f32 	%f71, [%r5+84];
	ld.shared.f32 	%f72, [%r8+2688];
	fma.rn.f32 	%f73, %f71, %f72, %f70;
	ld.shared.f32 	%f74, [%r5+88];
	ld.shared.f32 	%f75, [%r8+2816];
	fma.rn.f32 	%f76, %f74, %f75, %f73;
	ld.shared.f32 	%f77, [%r5+92];
	ld.shared.f32 	%f78, [%r8+2944];
	fma.rn.f32 	%f79, %f77, %f78, %f76;
	ld.shared.f32 	%f80, [%r5+96];
	ld.shared.f32 	%f81, [%r8+3072];
	fma.rn.f32 	%f82, %f80, %f81, %f79;
	ld.shared.f32 	%f83, [%r5+100];
	ld.shared.f32 	%f84, [%r8+3200];
	fma.rn.f32 	%f85, %f83, %f84, %f82;
	ld.shared.f32 	%f86, [%r5+104];
	ld.shared.f32 	%f87, [%r8+3328];
	fma.rn.f32 	%f88, %f86, %f87, %f85;
	ld.shared.f32 	%f89, [%r5+108];
	ld.shared.f32 	%f90, [%r8+3456];
	fma.rn.f32 	%f91, %f89, %f90, %f88;
	ld.shared.f32 	%f92, [%r5+112];
	ld.shared.f32 	%f93, [%r8+3584];
	fma.rn.f32 	%f94, %f92, %f93, %f91;
	ld.shared.f32 	%f95, [%r5+116];
	ld.shared.f32 	%f96, [%r8+3712];
	fma.rn.f32 	%f97, %f95, %f96, %f94;
	ld.shared.f32 	%f98, [%r5+120];
	ld.shared.f32 	%f99, [%r8+3840];
	fma.rn.f32 	%f100, %f98, %f99, %f97;
	ld.shared.f32 	%f101, [%r5+124];
	ld.shared.f32 	%f102, [%r8+3968];
	fma.rn.f32 	%f104, %f101, %f102, %f100;
	bar.sync 	0;
	add.s32 	%r35, %r35, 1;
	setp.ne.s32 	%p2, %r35, 0;
	add.s32 	%r34, %r34, 32;
	add.s32 	%r33, %r33, %r12;
	@%p2 bra 	$L__BB0_2;
$L__BB0_3:
	cvta.to.global.u64 	%rd10, %rd5;
	mad.lo.s32 	%r32, %r19, %r2, %r4;
	mul.wide.s32 	%rd11, %r32, 4;
	add.s64 	%rd12, %rd10, %rd11;
	st.global.f32 	[%rd12], %f104;
	ret;

}


// ===== COMPILED SASS (sm_100) =====

	.target	sm_100

	.elftype	@"ET_EXEC"


//--------------------- .note.nv.tkinfo           --------------------------
	.section	.note.nv.tkinfo,"",@"SHT_NOTE"
	.sectionflags	@"SHF_NOTE_NV_TKINFO"
	.tkinfo
        /*0018*/ 	.word	0x00000002
        /*0030*/ 	.string	""
        /*0030*/ 	.string	"ptxas"
        /*0030*/ 	.string	"Cuda compilation tools, release 13.0, V13.0.88"
        /*0030*/ 	.string	"Build cuda_13.0.r13.0/compiler.36424714_0"
        /*0030*/ 	.string	"-arch sm_100 -m 64 "



//--------------------- .note.nv.cuinfo           --------------------------
	.section	.note.nv.cuinfo,"",@"SHT_NOTE"
	.sectionflags	@"SHF_NOTE_NV_CUINFO"
        /*0018*/ 	.short	0x0002
        /*001a*/ 	.short	0x0064
        /*001c*/ 	.short	0x0082
	.zero		2


//--------------------- .nv.info                  --------------------------
	.section	.nv.info,"",@"SHT_CUDA_INFO"
	.align	4


	//----- nvinfo : EIATTR_REGCOUNT
	.align		4
        /*0000*/ 	.byte	0x04, 0x2f
        /*0002*/ 	.short	(.L_1 - .L_0)
	.align		4
.L_0:
        /*0004*/ 	.word	index@(_Z15matrix_multiplyPfS_S_i)
        /*0008*/ 	.word	0x00000020


	//----- nvinfo : EIATTR_FRAME_SIZE
	.align		4
.L_1:
        /*000c*/ 	.byte	0x04, 0x11
        /*000e*/ 	.short	(.L_3 - .L_2)
	.align		4
.L_2:
        /*0010*/ 	.word	index@(_Z15matrix_multiplyPfS_S_i)
        /*0014*/ 	.word	0x00000000


	//----- nvinfo : EIATTR_MIN_STACK_SIZE
	.align		4
.L_3:
        /*0018*/ 	.byte	0x04, 0x12
        /*001a*/ 	.short	(.L_5 - .L_4)
	.align		4
.L_4:
        /*001c*/ 	.word	index@(_Z15matrix_multiplyPfS_S_i)
        /*0020*/ 	.word	0x00000000
.L_5:


//--------------------- .nv.compat                --------------------------
	.section	.nv.compat,"",@"SHT_CUDA_COMPAT_INFO"
	.align	4
        /*0000*/ 	.byte	0x02, 0x09, 0x00, 0x00, 0x02, 0x02, 0x01, 0x00, 0x02, 0x05, 0x05, 0x00, 0x03, 0x07, 0x01, 0x01
        /*0010*/ 	.byte	0x02, 0x03, 0x00, 0x00, 0x02, 0x06, 0x01, 0x00, 0x04, 0x0b, 0x08, 0x00, 0x09, 0x00, 0x00, 0x00
        /*0020*/ 	.byte	0x00, 0x00, 0x00, 0x00


//--------------------- .nv.info._Z15matrix_multiplyPfS_S_i --------------------------
	.section	.nv.info._Z15matrix_multiplyPfS_S_i,"",@"SHT_CUDA_INFO"
	.sectionflags	@""
	.align	4


	//----- nvinfo : EIATTR_CUDA_API_VERSION
	.align		4
        /*0000*/ 	.byte	0x04, 0x37
        /*0002*/ 	.short	(.L_7 - .L_6)
.L_6:
        /*0004*/ 	.word	0x00000082


	//----- nvinfo : EIATTR_KPARAM_INFO
	.align		4
.L_7:
        /*0008*/ 	.byte	0x04, 0x17
        /*000a*/ 	.short	(.L_9 - .L_8)
.L_8:
        /*000c*/ 	.word	0x00000000
        /*0010*/ 	.short	0x0003
        /*0012*/ 	.short	0x0018
        /*0014*/ 	.byte	0x00, 0xf0, 0x11, 0x00


	//----- nvinfo : EIATTR_KPARAM_INFO
	.align		4
.L_9:
        /*0018*/ 	.byte	0x04, 0x17
        /*001a*/ 	.short	(.L_11 - .L_10)
.L_10:
        /*001c*/ 	.word	0x00000000
        /*0020*/ 	.short	0x0002
        /*0022*/ 	.short	0x0010
        /*0024*/ 	.byte	0x00, 0xf5, 0x21, 0x00


	//----- nvinfo : EIATTR_KPARAM_INFO
	.align		4
.L_11:
        /*0028*/ 	.byte	0x04, 0x17
        /*002a*/ 	.short	(.L_13 - .L_12)
.L_12:
        /*002c*/ 	.word	0x00000000
        /*0030*/ 	.short	0x0001
        /*0032*/ 	.short	0x0008
        /*0034*/ 	.byte	0x00, 0xf5, 0x21, 0x00


	//----- nvinfo : EIATTR_KPARAM_INFO
	.align		4
.L_13:
        /*0038*/ 	.byte	0x04, 0x17
        /*003a*/ 	.short	(.L_15 - .L_14)
.L_14:
        /*003c*/ 	.word	0x00000000
        /*0040*/ 	.short	0x0000
        /*0042*/ 	.short	0x0000
        /*0044*/ 	.byte	0x00, 0xf5, 0x21, 0x00


	//----- nvinfo : EIATTR_SPARSE_MMA_MASK
	.align		4
.L_15:
        /*0048*/ 	.byte	0x03, 0x50
        /*004a*/ 	.short	0x0000


	//----- nvinfo : EIATTR_MAXREG_COUNT
	.align		4
        /*004c*/ 	.byte	0x03, 0x1b
        /*004e*/ 	.short	0x00ff


	//----- nvinfo : EIATTR_NUM_BARRIERS
	.align		4
        /*0050*/ 	.byte	0x02, 0x4c
        /*0052*/ 	.byte	0x01
	.zero		1


	//----- nvinfo : EIATTR_MERCURY_ISA_VERSION
	.align		4
        /*0054*/ 	.byte	0x03, 0x5f
        /*0056*/ 	.short	0x0101


	//----- nvinfo : EIATTR_VRC_CTA_INIT_COUNT
	.align		4
        /*0058*/ 	.byte	0x02, 0x4a
	.zero		1
	.zero		1


	//----- nvinfo : EIATTR_EXIT_INSTR_OFFSETS
	.align		4
        /*005c*/ 	.byte	0x04, 0x1c
        /*005e*/ 	.short	(.L_17 - .L_16)


	//   ....[0]....
.L_16:
        /*0060*/ 	.word	0x00000790


	//----- nvinfo : EIATTR_CBANK_PARAM_SIZE
	.align		4
.L_17:
        /*0064*/ 	.byte	0x03, 0x19
        /*0066*/ 	.short	0x001c


	//----- nvinfo : EIATTR_PARAM_CBANK
	.align		4
        /*0068*/ 	.byte	0x04, 0x0a
        /*006a*/ 	.short	(.L_19 - .L_18)
	.align		4
.L_18:
        /*006c*/ 	.word	index@(.nv.constant0._Z15matrix_multiplyPfS_S_i)
        /*0070*/ 	.short	0x0380
        /*0072*/ 	.short	0x001c


	//----- nvinfo : EIATTR_SW_WAR
	.align		4
.L_19:
        /*0074*/ 	.byte	0x04, 0x36
        /*0076*/ 	.short	(.L_21 - .L_20)
.L_20:
        /*0078*/ 	.word	0x00000008
.L_21:


//--------------------- .nv.callgraph             --------------------------
	.section	.nv.callgraph,"",@"SHT_CUDA_CALLGRAPH"
	.align	4
	.sectionentsize	8
	.align		4
        /*0000*/ 	.word	0x00000000
	.align		4
        /*0004*/ 	.word	0xffffffff
	.align		4
        /*0008*/ 	.word	0x00000000
	.align		4
        /*000c*/ 	.word	0xfffffffe
	.align		4
        /*0010*/ 	.word	0x00000000
	.align		4
        /*0014*/ 	.word	0xfffffffd
	.align		4
        /*0018*/ 	.word	0x00000000
	.align		4
        /*001c*/ 	.word	0xfffffffc


//--------------------- .text._Z15matrix_multiplyPfS_S_i --------------------------
	.section	.text._Z15matrix_multiplyPfS_S_i,"ax",@progbits
	.align	128
        .global         _Z15matrix_multiplyPfS_S_i
        .type           _Z15matrix_multiplyPfS_S_i,@function
        .size           _Z15matrix_multiplyPfS_S_i,(.L_x_3 - _Z15matrix_multiplyPfS_S_i)
        .other          _Z15matrix_multiplyPfS_S_i,@"STO_CUDA_ENTRY STV_DEFAULT"
_Z15matrix_multiplyPfS_S_i:
.text._Z15matrix_multiplyPfS_S_i:
[----:B------:R-:W-:Y:S01]  /*0000*/  LDC R1, c[0x0][0x37c] ;  /* 0x0000df00ff017b82 */ /* 0x000fe20000000800 */
[----:B------:R-:W0:Y:S07]  /*0010*/  S2R R8, SR_TID.Y ;  /* 0x0000000000087919 */ /* 0x000e2e0000002200 */
[----:B------:R-:W1:Y:S01]  /*0020*/  LDC R0, c[0x0][0x398] ;  /* 0x0000e600ff007b82 */ /* 0x000e620000000800 */
[----:B------:R-:W2:Y:S01]  /*0030*/  LDCU.64 UR8, c[0x0][0x358] ;  /* 0x00006b00ff0877ac */ /* 0x000ea20008000a00 */
[----:B------:R-:W-:Y:S01]  /*0040*/  HFMA2 R11, -RZ, RZ, 0, 0 ;  /* 0x00000000ff0b7431 */ /* 0x000fe200000001ff */
[----:B------:R-:W3:Y:S05]  /*0050*/  S2R R9, SR_TID.X ;  /* 0x0000000000097919 */ /* 0x000eea0000002100 */
[----:B------:R-:W0:Y:S08]  /*0060*/  LDC R3, c[0x0][0x364] ;  /* 0x0000d900ff037b82 */ /* 0x000e300000000800 */
[----:B------:R-:W0:Y:S08]  /*0070*/  S2UR UR4, SR_CTAID.Y ;  /* 0x00000000000479c3 */ /* 0x000e300000002600 */
[----:B------:R-:W3:Y:S01]  /*0080*/  S2UR UR5, SR_CTAID.X ;  /* 0x00000000000579c3 */ /* 0x000ee20000002500 */
[----:B-1----:R-:W-:-:S07]  /*0090*/  ISETP.GE.AND P0, PT, R0, 0x20, PT ;  /* 0x000000200000780c */ /* 0x002fce0003f06270 */
[----:B------:R-:W3:Y:S08]  /*00a0*/  LDC R5, c[0x0][0x360] ;  /* 0x0000d800ff057b82 */ /* 0x000ef00000000800 */
[----:B------:R-:W1:Y:S01]  /*00b0*/  LDC.64 R22, c[0x0][0x390] ;  /* 0x0000e400ff167b82 */ /* 0x000e620000000a00 */
[----:B0-----:R-:W-:Y:S02]  /*00c0*/  IMAD R3, R3, UR4, R8 ;  /* 0x0000000403037c24 */ /* 0x001fe4000f8e0208 */
[----:B---3--:R-:W-:-:S04]  /*00d0*/  IMAD R5, R5, UR5, R9 ;  /* 0x0000000505057c24 */ /* 0x008fc8000f8e0209 */
[----:B------:R-:W-:-:S04]  /*00e0*/  IMAD R7, R3, R0, R5 ;  /* 0x0000000003077224 */ /* 0x000fc800078e0205 */
[----:B-1----:R-:W-:Y:S01]  /*00f0*/  IMAD.WIDE R22, R7, 0x4, R22 ;  /* 0x0000000407167825 */ /* 0x002fe200078e0216 */
[----:B--2---:R-:W-:Y:S06]  /*0100*/  @!P0 BRA `(.L_x_0) ;  /* 0x00000004009c8947 */ /* 0x004fec0003800000 */
[----:B------:R-:W0:Y:S01]  /*0110*/  S2UR UR6, SR_CgaCtaId ;  /* 0x00000000000679c3 */ /* 0x000e220000008800 */
[----:B------:R-:W-:Y:S01]  /*0120*/  UMOV UR4, 0x400 ;  /* 0x0000040000047882 */ /* 0x000fe20000000000 */
[----:B------:R-:W-:Y:S01]  /*0130*/  SHF.R.S32.HI R7, RZ, 0x1f, R0 ;  /* 0x0000001fff077819 */ /* 0x000fe20000011400 */
[----:B------:R-:W-:Y:S01]  /*0140*/  UIADD3 UR5, UPT, UPT, UR4, 0x1000, URZ ;  /* 0x0000100004057890 */ /* 0x000fe2000fffe0ff */
[-C--:B------:R-:W-:Y:S01]  /*0150*/  IMAD R2, R3, R0.reuse, R9 ;  /* 0x0000000003027224 */ /* 0x080fe200078e0209 */
[----:B------:R-:W-:Y:S01]  /*0160*/  MOV R11, RZ ;  /* 0x000000ff000b7202 */ /* 0x000fe20000000f00 */
[-C--:B------:R-:W-:Y:S01]  /*0170*/  IMAD R3, R8, R0.reuse, R5 ;  /* 0x0000000008037224 */ /* 0x080fe200078e0205 */
[----:B------:R-:W-:Y:S01]  /*0180*/  LEA.HI R7, R7, R0, RZ, 0x5 ;  /* 0x0000000007077211 */ /* 0x000fe200078f28ff */
[----:B------:R-:W1:Y:S03]  /*0190*/  LDC.64 R20, c[0x0][0x380] ;  /* 0x0000e000ff147b82 */ /* 0x000e660000000a00 */
[----:B------:R-:W-:-:S04]  /*01a0*/  SHF.R.S32.HI R4, RZ, 0x5, R7 ;  /* 0x00000005ff047819 */ /* 0x000fc80000011407 */
[----:B------:R-:W-:Y:S01]  /*01b0*/  IADD3 R4, PT, PT, -R4, RZ, RZ ;  /* 0x000000ff04047210 */ /* 0x000fe20007ffe1ff */
[----:B------:R-:W2:Y:S01]  /*01c0*/  LDC.64 R18, c[0x0][0x388] ;  /* 0x0000e200ff127b82 */ /* 0x000ea20000000a00 */
[----:B0-----:R-:W-:Y:S02]  /*01d0*/  ULEA UR4, UR6, UR4, 0x18 ;  /* 0x0000000406047291 */ /* 0x001fe4000f8ec0ff */
[----:B------:R-:W-:-:S04]  /*01e0*/  ULEA UR5, UR6, UR5, 0x18 ;  /* 0x0000000506057291 */ /* 0x000fc8000f8ec0ff */
[C---:B------:R-:W-:Y:S02]  /*01f0*/  LEA R16, R8.reuse, UR4, 0x7 ;  /* 0x0000000408107c11 */ /* 0x040fe4000f8e38ff */
[C---:B------:R-:W-:Y:S02]  /*0200*/  LEA R6, R9.reuse, UR5, 0x2 ;  /* 0x0000000509067c11 */ /* 0x040fe4000f8e10ff */
[----:B------:R-:W-:Y:S02]  /*0210*/  LEA R7, R9, R16, 0x2 ;  /* 0x0000001009077211 */ /* 0x000fe400078e10ff */
[----:B------:R-:W-:-:S07]  /*0220*/  LEA R5, R8, R6, 0x7 ;  /* 0x0000000608057211 */ /* 0x000fce00078e38ff */
.L_x_1:
[----:B-1----:R-:W-:-:S04]  /*0230*/  IMAD.WIDE.U32 R24, R2, 0x4, R20 ;  /* 0x0000000402187825 */ /* 0x002fc800078e0014 */
[----:B--2---:R-:W-:Y:S02]  /*0240*/  IMAD.WIDE.U32 R8, R3, 0x4, R18 ;  /* 0x0000000403087825 */ /* 0x004fe400078e0012 */
[----:B------:R-:W2:Y:S04]  /*0250*/  LDG.E R24, desc[UR8][R24.64] ;  /* 0x0000000818187981 */ /* 0x000ea8000c1e1900 */
[----:B------:R-:W3:Y:S01]  /*0260*/  LDG.E R26, desc[UR8][R8.64] ;  /* 0x00000008081a7981 */ /* 0x000ee2000c1e1900 */
[----:B------:R-:W-:Y:S02]  /*0270*/  IADD3 R4, PT, PT, R4, 0x1, RZ ;  /* 0x0000000104047810 */ /* 0x000fe40007ffe0ff */
[----:B------:R-:W-:Y:S02]  /*0280*/  IADD3 R2, PT, PT, R2, 0x20, RZ ;  /* 0x0000002002027810 */ /* 0x000fe40007ffe0ff */
[----:B------:R-:W-:-:S02]  /*0290*/  ISETP.NE.AND P0, PT, R4, RZ, PT ;  /* 0x000000ff0400720c */ /* 0x000fc40003f05270 */
[----:B------:R-:W-:Y:S01]  /*02a0*/  LEA R3, R0, R3, 0x5 ;  /* 0x0000000300037211 */ /* 0x000fe200078e28ff */
[----:B--2---:R-:W-:Y:S04]  /*02b0*/  STS [R7], R24 ;  /* 0x0000001807007388 */ /* 0x004fe80000000800 */
[----:B---3--:R-:W-:Y:S01]  /*02c0*/  STS [R5], R26 ;  /* 0x0000001a05007388 */ /* 0x008fe20000000800 */
[----:B------:R-:W-:Y:S06]  /*02d0*/  BAR.SYNC.DEFER_BLOCKING 0x0 ;  /* 0x0000000000007b1d */ /* 0x000fec0000010000 */
[----:B------:R-:W-:Y:S04]  /*02e0*/  LDS R10, [R6] ;  /* 0x00000000060a7984 */ /* 0x000fe80000000800 */
[----:B------:R-:W0:Y:S04]  /*02f0*/  LDS.128 R12, [R16] ;  /* 0x00000000100c7984 */ /* 0x000e280000000c00 */
[----:B------:R-:W1:Y:S04]  /*0300*/  LDS R27, [R6+0x80] ;  /* 0x00008000061b7984 */ /* 0x000e680000000800 */
[----:B------:R-:W2:Y:S04]  /*0310*/  LDS R17, [R6+0x100] ;  /* 0x0001000006117984 */ /* 0x000ea80000000800 */
[----:B------:R-:W3:Y:S04]  /*0320*/  LDS R29, [R6+0x180] ;  /* 0x00018000061d7984 */ /* 0x000ee80000000800 */
[----:B------:R-:W-:Y:S01]  /*0330*/  LDS R25, [R6+0x380] ;  /* 0x0003800006197984 */ /* 0x000fe20000000800 */
[----:B0-----:R-:W-:-:S03]  /*0340*/  FFMA R10, R12, R10, R11 ;  /* 0x0000000a0c0a7223 */ /* 0x001fc6000000000b */
[----:B------:R-:W-:Y:S01]  /*0350*/  LDS R12, [R6+0x280] ;  /* 0x00028000060c7984 */ /* 0x000fe20000000800 */
[----:B-1----:R-:W-:-:S03]  /*0360*/  FFMA R28, R27, R13, R10 ;  /* 0x0000000d1b1c7223 */ /* 0x002fc6000000000a */
[----:B------:R-:W-:Y:S01]  /*0370*/  LDS R13, [R6+0x200] ;  /* 0x00020000060d7984 */ /* 0x000fe20000000800 */
[----:B--2---:R-:W-:-:S03]  /*0380*/  FFMA R14, R17, R14, R28 ;  /* 0x0000000e110e7223 */ /* 0x004fc6000000001c */
[----:B------:R-:W0:Y:S01]  /*0390*/  LDS.128 R8, [R16+0x10] ;  /* 0x0000100010087984 */ /* 0x000e220000000c00 */
[----:B---3--:R-:W-:-:S03]  /*03a0*/  FFMA R15, R29, R15, R14 ;  /* 0x0000000f1d0f7223 */ /* 0x008fc6000000000e */
[----:B------:R-:W1:Y:S01]  /*03b0*/  LDS R17, [R6+0x300] ;  /* 0x0003000006117984 */ /* 0x000e620000000800 */
[----:B0-----:R-:W-:-:S03]  /*03c0*/  FFMA R13, R8, R13, R15 ;  /* 0x0000000d080d7223 */ /* 0x001fc6000000000f */
[----:B------:R-:W-:Y:S01]  /*03d0*/  LDS R8, [R6+0x480] ;  /* 0x0004800006087984 */ /* 0x000fe20000000800 */
[----:B------:R-:W-:-:S03]  /*03e0*/  FFMA R24, R12, R9, R13 ;  /* 0x000000090c187223 */ /* 0x000fc6000000000d */
[----:B------:R-:W-:Y:S01]  /*03f0*/  LDS R9, [R6+0x400] ;  /* 0x0004000006097984 */ /* 0x000fe20000000800 */
[----:B-1----:R-:W-:-:S03]  /*0400*/  FFMA R10, R17, R10, R24 ;  /* 0x0000000a110a7223 */ /* 0x002fc60000000018 */
[----:B------:R-:W0:Y:S01]  /*0410*/  LDS.128 R12, [R16+0x20] ;  /* 0x00002000100c7984 */ /* 0x000e220000000c00 */
[----:B------:R-:W-:-:S03]  /*0420*/  FFMA R11, R25, R11, R10 ;  /* 0x0000000b190b7223 */ /* 0x000fc6000000000a */
[----:B------:R-:W1:Y:S04]  /*0430*/  LDS R17, [R6+0x500] ;  /* 0x0005000006117984 */ /* 0x000e680000000800 */
[----:B------:R-:W2:Y:S01]  /*0440*/  LDS R25, [R6+0x580] ;  /* 0x0005800006197984 */ /* 0x000ea20000000800 */
[----:B0-----:R-:W-:-:S03]  /*0450*/  FFMA R9, R12, R9, R11 ;  /* 0x000000090c097223 */ /* 0x001fc6000000000b */
[----:B------:R-:W-:Y:S01]  /*0460*/  LDS R12, [R6+0x680] ;  /* 0x00068000060c7984 */ /* 0x000fe20000000800 */
[----:B------:R-:W-:-:S03]  /*0470*/  FFMA R24, R8, R13, R9 ;  /* 0x0000000d08187223 */ /* 0x000fc60000000009 */
[----:B------:R-:W-:Y:S01]  /*0480*/  LDS R13, [R6+0x600] ;  /* 0x00060000060d7984 */ /* 0x000fe20000000800 */
[----:B-1----:R-:W-:-:S03]  /*0490*/  FFMA R14, R17, R14, R24 ;  /* 0x0000000e110e7223 */ /* 0x002fc60000000018 */
[----:B------:R-:W0:Y:S01]  /*04a0*/  LDS.128 R8, [R16+0x30] ;  /* 0x0000300010087984 */ /* 0x000e220000000c00 */
[----:B--2---:R-:W-:-:S03]  /*04b0*/  FFMA R15, R25, R15, R14 ;  /* 0x0000000f190f7223 */ /* 0x004fc6000000000e */
        /* <DEDUP_REMOVED lines=19> */
[----:B------:R-:W-:Y:S04]  /*05f0*/  LDS R24, [R6+0xc80] ;  /* 0x000c800006187984 */ /* 0x000fe80000000800 */
[----:B------:R-:W-:Y:S01]  /*0600*/  LDS R17, [R6+0xd00] ;  /* 0x000d000006117984 */ /* 0x000fe20000000800 */
[----:B0-----:R-:W-:-:S03]  /*0610*/  FFMA R13, R8, R13, R15 ;  /* 0x0000000d080d7223 */ /* 0x001fc6000000000f */
[----:B------:R-:W0:Y:S01]  /*0620*/  LDS R8, [R6+0xb80] ;  /* 0x000b800006087984 */ /* 0x000e220000000800 */
[----:B------:R-:W-:-:S03]  /*0630*/  FFMA R26, R12, R9, R13 ;  /* 0x000000090c1a7223 */ /* 0x000fc6000000000d */
[----:B------:R-:W-:Y:S01]  /*0640*/  LDS R9, [R6+0xc00] ;  /* 0x000c000006097984 */ /* 0x000fe20000000800 */
[----:B-1----:R-:W-:-:S03]  /*0650*/  FFMA R25, R25, R10, R26 ;  /* 0x0000000a19197223 */ /* 0x002fc6000000001a */
[----:B------:R-:W1:Y:S01]  /*0660*/  LDS.128 R12, [R16+0x60] ;  /* 0x00006000100c7984 */ /* 0x000e620000000c00 */
[----:B0-----:R-:W-:-:S03]  /*0670*/  FFMA R11, R8, R11, R25 ;  /* 0x0000000b080b7223 */ /* 0x001fc60000000019 */
[----:B------:R-:W-:Y:S01]  /*0680*/  LDS R25, [R6+0xf80] ;  /* 0x000f800006197984 */ /* 0x000fe20000000800 */
[----:B-1----:R-:W-:-:S03]  /*0690*/  FFMA R9, R12, R9, R11 ;  /* 0x000000090c097223 */ /* 0x002fc6000000000b */
[----:B------:R-:W0:Y:S01]  /*06a0*/  LDS R12, [R6+0xd80] ;  /* 0x000d8000060c7984 */ /* 0x000e220000000800 */
[----:B------:R-:W-:-:S03]  /*06b0*/  FFMA R26, R24, R13, R9 ;  /* 0x0000000d181a7223 */ /* 0x000fc60000000009 */
[----:B------:R-:W-:Y:S01]  /*06c0*/  LDS R13, [R6+0xe00] ;  /* 0x000e0000060d7984 */ /* 0x000fe20000000800 */
[----:B------:R-:W-:-:S03]  /*06d0*/  FFMA R17, R17, R14, R26 ;  /* 0x0000000e11117223 */ /* 0x000fc6000000001a */
[----:B------:R-:W1:Y:S04]  /*06e0*/  LDS.128 R8, [R16+0x70] ;  /* 0x0000700010087984 */ /* 0x000e680000000c00 */
[----:B------:R-:W2:Y:S04]  /*06f0*/  LDS R24, [R6+0xe80] ;  /* 0x000e800006187984 */ /* 0x000ea80000000800 */
[----:B------:R-:W3:Y:S01]  /*0700*/  LDS R14, [R6+0xf00] ;  /* 0x000f0000060e7984 */ /* 0x000ee20000000800 */
[----:B0-----:R-:W-:-:S04]  /*0710*/  FFMA R15, R12, R15, R17 ;  /* 0x0000000f0c0f7223 */ /* 0x001fc80000000011 */
[----:B-1----:R-:W-:-:S04]  /*0720*/  FFMA R13, R8, R13, R15 ;  /* 0x0000000d080d7223 */ /* 0x002fc8000000000f */
[----:B--2---:R-:W-:-:S04]  /*0730*/  FFMA R9, R24, R9, R13 ;  /* 0x0000000918097223 */ /* 0x004fc8000000000d */
[----:B---3--:R-:W-:-:S04]  /*0740*/  FFMA R10, R14, R10, R9 ;  /* 0x0000000a0e0a7223 */ /* 0x008fc80000000009 */
[----:B------:R-:W-:Y:S01]  /*0750*/  FFMA R11, R25, R11, R10 ;  /* 0x0000000b190b7223 */ /* 0x000fe2000000000a */
[----:B------:R-:W-:Y:S06]  /*0760*/  BAR.SYNC.DEFER_BLOCKING 0x0 ;  /* 0x0000000000007b1d */ /* 0x000fec0000010000 */
[----:B------:R-:W-:Y:S05]  /*0770*/  @P0 BRA `(.L_x_1) ;  /* 0xfffffff800ac0947 */ /* 0x000fea000383ffff */
.L_x_0:
[----:B------:R-:W-:Y:S01]  /*0780*/  STG.E desc[UR8][R22.64], R11 ;  /* 0x0000000b16007986 */ /* 0x000fe2000c101908 */
[----:B------:R-:W-:Y:S05]  /*0790*/  EXIT ;  /* 0x000000000000794d */ /* 0x000fea0003800000 */
.L_x_2:
[----:B------:R-:W-:-:S00]  /*07a0*/  BRA `(.L_x_2) ;  /* 0xfffffffc00fc7947 */ /* 0x000fc0000383ffff */
[----:B------:R-:W-:-:S00]  /*07b0*/  NOP ;  /* 0x0000000000007918 */ /* 0x000fc00000000000 */
        /* <DEDUP_REMOVED lines=12> */
.L_x_3:


//--------------------- .nv.shared._Z15matrix_multiplyPfS_S_i --------------------------
	.section	.nv.shared._Z15matrix_multiplyPfS_S_i,"aw",@nobits
	.sectionflags	@""
	.align	4
.nv.shared._Z15matrix_multiplyPfS_S_i:
	.zero		9216


//--------------------- .nv.shared.reserved.0     --------------------------
	.section	.nv.shared.reserved.0,"aw",@nobits
	.weak		__nv_reservedSMEM_offset_0_alias
	.size		__nv_reservedSMEM_offset_0_alias, 0, 64
	.other		__nv_reservedSMEM_offset_0_alias,@"STO_CUDA_RESERVED_SHARED STV_DEFAULT"
__nv_reservedSMEM_offset_0_alias:
	.zero		0
	.zero		64


//--------------------- .nv.constant0._Z15matrix_multiplyPfS_S_i --------------------------
	.section	.nv.constant0._Z15matrix_multiplyPfS_S_i,"a",@progbits
	.sectionflags	@""
	.align	4
.nv.constant0._Z15matrix_multiplyPfS_S_i:
	.zero		924


//--------------------- SYMBOLS --------------------------

	.type		.nv.reservedSmem.offset0,@object
	.size		.nv.reservedSmem.offset0,0x4
	.type		.nv.reservedSmem.cap,@object
	.size		.nv.reservedSmem.cap,0x4
